//
// Generated by NVIDIA NVVM Compiler
//
// Compiler Build ID: CL-36424714
// Cuda compilation tools, release 13.0, V13.0.88
// Based on NVVM 20.0.0
//

.version 9.0
.target sm_100
.address_size 64

	// .globl	_Z4fillPim

.visible .entry _Z4fillPim(
	.param .u64 .ptr .align 1 _Z4fillPim_param_0,
	.param .u64 _Z4fillPim_param_1
)
{
	.reg .b32 	%r<2>;
	.reg .b64 	%rd<5>;

	ld.param.u64 	%rd1, [_Z4fillPim_param_0];
	cvta.to.global.u64 	%rd2, %rd1;
	mov.u32 	%r1, %tid.x;
	mul.wide.u32 	%rd3, %r1, 4;
	add.s64 	%rd4, %rd2, %rd3;
	st.global.u32 	[%rd4], %r1;
	ret;

}
	// .globl	_Z3sumPiS_m
.visible .entry _Z3sumPiS_m(
	.param .u64 .ptr .align 1 _Z3sumPiS_m_param_0,
	.param .u64 .ptr .align 1 _Z3sumPiS_m_param_1,
	.param .u64 _Z3sumPiS_m_param_2
)
{
	.reg .b32 	%r<5>;
	.reg .b64 	%rd<8>;

	ld.param.u64 	%rd1, [_Z3sumPiS_m_param_0];
	ld.param.u64 	%rd2, [_Z3sumPiS_m_param_1];
	cvta.to.global.u64 	%rd3, %rd2;
	cvta.to.global.u64 	%rd4, %rd1;
	mov.u32 	%r1, %tid.x;
	mul.wide.u32 	%rd5, %r1, 4;
	add.s64 	%rd6, %rd4, %rd5;
	ld.global.u32 	%r2, [%rd6];
	add.s64 	%rd7, %rd3, %rd5;
	ld.global.u32 	%r3, [%rd7];
	add.s32 	%r4, %r3, %r2;
	st.global.u32 	[%rd6], %r4;
	ret;

}


// ===== COMPILED SASS (sm_100) =====

	.target	sm_100

	.elftype	@"ET_EXEC"


//--------------------- .note.nv.tkinfo           --------------------------
	.section	.note.nv.tkinfo,"",@"SHT_NOTE"
	.sectionflags	@"SHF_NOTE_NV_TKINFO"
	.tkinfo
        /*0018*/ 	.word	0x00000002
        /*0030*/ 	.string	""
        /*0030*/ 	.string	"ptxas"
        /*0030*/ 	.string	"Cuda compilation tools, release 13.0, V13.0.88"
        /*0030*/ 	.string	"Build cuda_13.0.r13.0/compiler.36424714_0"
        /*0030*/ 	.string	"-arch sm_100 -m 64 "



//--------------------- .note.nv.cuinfo           --------------------------
	.section	.note.nv.cuinfo,"",@"SHT_NOTE"
	.sectionflags	@"SHF_NOTE_NV_CUINFO"
        /*0018*/ 	.short	0x0002
        /*001a*/ 	.short	0x0064
        /*001c*/ 	.short	0x0082
	.zero		2


//--------------------- .nv.info                  --------------------------
	.section	.nv.info,"",@"SHT_CUDA_INFO"
	.align	4


	//----- nvinfo : EIATTR_REGCOUNT
	.align		4
        /*0000*/ 	.byte	0x04, 0x2f
        /*0002*/ 	.short	(.L_1 - .L_0)
	.align		4
.L_0:
        /*0004*/ 	.word	index@(_Z4fillPim)
        /*0008*/ 	.word	0x00000008


	//----- nvinfo : EIATTR_FRAME_SIZE
	.align		4
.L_1:
        /*000c*/ 	.byte	0x04, 0x11
        /*000e*/ 	.short	(.L_3 - .L_2)
	.align		4
.L_2:
        /*0010*/ 	.word	index@(_Z4fillPim)
        /*0014*/ 	.word	0x00000000


	//----- nvinfo : EIATTR_REGCOUNT
	.align		4
.L_3:
        /*0018*/ 	.byte	0x04, 0x2f
        /*001a*/ 	.short	(.L_5 - .L_4)
	.align		4
.L_4:
        /*001c*/ 	.word	index@(_Z3sumPiS_m)
        /*0020*/ 	.word	0x0000000a


	//----- nvinfo : EIATTR_FRAME_SIZE
	.align		4
.L_5:
        /*0024*/ 	.byte	0x04, 0x11
        /*0026*/ 	.short	(.L_7 - .L_6)
	.align		4
.L_6:
        /*0028*/ 	.word	index@(_Z3sumPiS_m)
        /*002c*/ 	.word	0x00000000


	//----- nvinfo : EIATTR_MIN_STACK_SIZE
	.align		4
.L_7:
        /*0030*/ 	.byte	0x04, 0x12
        /*0032*/ 	.short	(.L_9 - .L_8)
	.align		4
.L_8:
        /*0034*/ 	.word	index@(_Z3sumPiS_m)
        /*0038*/ 	.word	0x00000000


	//----- nvinfo : EIATTR_MIN_STACK_SIZE
	.align		4
.L_9:
        /*003c*/ 	.byte	0x04, 0x12
        /*003e*/ 	.short	(.L_11 - .L_10)
	.align		4
.L_10:
        /*0040*/ 	.word	index@(_Z4fillPim)
        /*0044*/ 	.word	0x00000000
.L_11:


//--------------------- .nv.compat                --------------------------
	.section	.nv.compat,"",@"SHT_CUDA_COMPAT_INFO"
	.align	4
        /*0000*/ 	.byte	0x02, 0x09, 0x00, 0x00, 0x02, 0x02, 0x01, 0x00, 0x02, 0x05, 0x05, 0x00, 0x03, 0x07, 0x01, 0x01
        /*0010*/ 	.byte	0x02, 0x03, 0x00, 0x00, 0x02, 0x06, 0x01, 0x00, 0x04, 0x0b, 0x08, 0x00, 0x09, 0x00, 0x00, 0x00
        /*0020*/ 	.byte	0x00, 0x00, 0x00, 0x00


//--------------------- .nv.info._Z3sumPiS_m      --------------------------
	.section	.nv.info._Z3sumPiS_m,"",@"SHT_CUDA_INFO"
	.sectionflags	@""
	.align	4


	//----- nvinfo : EIATTR_CUDA_API_VERSION
	.align		4
        /*0000*/ 	.byte	0x04, 0x37
        /*0002*/ 	.short	(.L_13 - .L_12)
.L_12:
        /*0004*/ 	.word	0x00000082


	//----- nvinfo : EIATTR_KPARAM_INFO
	.align		4
.L_13:
        /*0008*/ 	.byte	0x04, 0x17
        /*000a*/ 	.short	(.L_15 - .L_14)
.L_14:
        /*000c*/ 	.word	0x00000000
        /*0010*/ 	.short	0x0002
        /*0012*/ 	.short	0x0010
        /*0014*/ 	.byte	0x00, 0xf0, 0x21, 0x00


	//----- nvinfo : EIATTR_KPARAM_INFO
	.align		4
.L_15:
        /*0018*/ 	.byte	0x04, 0x17
        /*001a*/ 	.short	(.L_17 - .L_16)
.L_16:
        /*001c*/ 	.word	0x00000000
        /*0020*/ 	.short	0x0001
        /*0022*/ 	.short	0x0008
        /*0024*/ 	.byte	0x00, 0xf5, 0x21, 0x00


	//----- nvinfo : EIATTR_KPARAM_INFO
	.align		4
.L_17:
        /*0028*/ 	.byte	0x04, 0x17
        /*002a*/ 	.short	(.L_19 - .L_18)
.L_18:
        /*002c*/ 	.word	0x00000000
        /*0030*/ 	.short	0x0000
        /*0032*/ 	.short	0x0000
        /*0034*/ 	.byte	0x00, 0xf5, 0x21, 0x00


	//----- nvinfo : EIATTR_SPARSE_MMA_MASK
	.align		4
.L_19:
        /*0038*/ 	.byte	0x03, 0x50
        /*003a*/ 	.short	0x0000


	//----- nvinfo : EIATTR_MAXREG_COUNT
	.align		4
        /*003c*/ 	.byte	0x03, 0x1b
        /*003e*/ 	.short	0x00ff


	//----- nvinfo : EIATTR_MERCURY_ISA_VERSION
	.align		4
        /*0040*/ 	.byte	0x03, 0x5f
        /*0042*/ 	.short	0x0101


	//----- nvinfo : EIATTR_VRC_CTA_INIT_COUNT
	.align		4
        /*0044*/ 	.byte	0x02, 0x4a
	.zero		1
	.zero		1


	//----- nvinfo : EIATTR_EXIT_INSTR_OFFSETS
	.align		4
        /*0048*/ 	.byte	0x04, 0x1c
        /*004a*/ 	.short	(.L_21 - .L_20)


	//   ....[0]....
.L_20:
        /*004c*/ 	.word	0x000000b0


	//----- nvinfo : EIATTR_CBANK_PARAM_SIZE
	.align		4
.L_21:
        /*0050*/ 	.byte	0x03, 0x19
        /*0052*/ 	.short	0x0018


	//----- nvinfo : EIATTR_PARAM_CBANK
	.align		4
        /*0054*/ 	.byte	0x04, 0x0a
        /*0056*/ 	.short	(.L_23 - .L_22)
	.align		4
.L_22:
        /*0058*/ 	.word	index@(.nv.constant0._Z3sumPiS_m)
        /*005c*/ 	.short	0x0380
        /*005e*/ 	.short	0x0018


	//----- nvinfo : EIATTR_SW_WAR
	.align		4
.L_23:
        /*0060*/ 	.byte	0x04, 0x36
        /*0062*/ 	.short	(.L_25 - .L_24)
.L_24:
        /*0064*/ 	.word	0x00000008
.L_25:


//--------------------- .nv.info._Z4fillPim       --------------------------
	.section	.nv.info._Z4fillPim,"",@"SHT_CUDA_INFO"
	.sectionflags	@""
	.align	4


	//----- nvinfo : EIATTR_CUDA_API_VERSION
	.align		4
        /*0000*/ 	.byte	0x04, 0x37
        /*0002*/ 	.short	(.L_27 - .L_26)
.L_26:
        /*0004*/ 	.word	0x00000082


	//----- nvinfo : EIATTR_KPARAM_INFO
	.align		4
.L_27:
        /*0008*/ 	.byte	0x04, 0x17
        /*000a*/ 	.short	(.L_29 - .L_28)
.L_28:
        /*000c*/ 	.word	0x00000000
        /*0010*/ 	.short	0x0001
        /*0012*/ 	.short	0x0008
        /*0014*/ 	.byte	0x00, 0xf0, 0x21, 0x00


	//----- nvinfo : EIATTR_KPARAM_INFO
	.align		4
.L_29:
        /*0018*/ 	.byte	0x04, 0x17
        /*001a*/ 	.short	(.L_31 - .L_30)
.L_30:
        /*001c*/ 	.word	0x00000000
        /*0020*/ 	.short	0x0000
        /*0022*/ 	.short	0x0000
        /*0024*/ 	.byte	0x00, 0xf5, 0x21, 0x00


	//----- nvinfo : EIATTR_SPARSE_MMA_MASK
	.align		4
.L_31:
        /*0028*/ 	.byte	0x03, 0x50
        /*002a*/ 	.short	0x0000


	//----- nvinfo : EIATTR_MAXREG_COUNT
	.align		4
        /*002c*/ 	.byte	0x03, 0x1b
        /*002e*/ 	.short	0x00ff


	//----- nvinfo : EIATTR_MERCURY_ISA_VERSION
	.align		4
        /*0030*/ 	.byte	0x03, 0x5f
        /*0032*/ 	.short	0x0101


	//----- nvinfo : EIATTR_VRC_CTA_INIT_COUNT
	.align		4
        /*0034*/ 	.byte	0x02, 0x4a
	.zero		1
	.zero		1


	//----- nvinfo : EIATTR_EXIT_INSTR_OFFSETS
	.align		4
        /*0038*/ 	.byte	0x04, 0x1c
        /*003a*/ 	.short	(.L_33 - .L_32)


	//   ....[0]....
.L_32:
        /*003c*/ 	.word	0x00000060


	//----- nvinfo : EIATTR_CBANK_PARAM_SIZE
	.align		4
.L_33:
        /*0040*/ 	.byte	0x03, 0x19
        /*0042*/ 	.short	0x0010


	//----- nvinfo : EIATTR_PARAM_CBANK
	.align		4
        /*0044*/ 	.byte	0x04, 0x0a
        /*0046*/ 	.short	(.L_35 - .L_34)
	.align		4
.L_34:
        /*0048*/ 	.word	index@(.nv.constant0._Z4fillPim)
        /*004c*/ 	.short	0x0380
        /*004e*/ 	.short	0x0010


	//----- nvinfo : EIATTR_SW_WAR
	.align		4
.L_35:
        /*0050*/ 	.byte	0x04, 0x36
        /*0052*/ 	.short	(.L_37 - .L_36)
.L_36:
        /*0054*/ 	.word	0x00000008
.L_37:


//--------------------- .nv.callgraph             --------------------------
	.section	.nv.callgraph,"",@"SHT_CUDA_CALLGRAPH"
	.align	4
	.sectionentsize	8
	.align		4
        /*0000*/ 	.word	0x00000000
	.align		4
        /*0004*/ 	.word	0xffffffff
	.align		4
        /*0008*/ 	.word	0x00000000
	.align		4
        /*000c*/ 	.word	0xfffffffe
	.align		4
        /*0010*/ 	.word	0x00000000
	.align		4
        /*0014*/ 	.word	0xfffffffd
	.align		4
        /*0018*/ 	.word	0x00000000
	.align		4
        /*001c*/ 	.word	0xfffffffc


//--------------------- .text._Z3sumPiS_m         --------------------------
	.section	.text._Z3sumPiS_m,"ax",@progbits
	.align	128
        .global         _Z3sumPiS_m
        .type           _Z3sumPiS_m,@function
        .size           _Z3sumPiS_m,(.L_x_2 - _Z3sumPiS_m)
        .other          _Z3sumPiS_m,@"STO_CUDA_ENTRY STV_DEFAULT"
_Z3sumPiS_m:
.text._Z3sumPiS_m:
[----:B------:R-:W-:Y:S01]  /*0000*/  LDC R1, c[0x0][0x37c] ;  /* 0x0000df00ff017b82 */ /* 0x000fe20000000800 */
[----:B------:R-:W0:Y:S07]  /*0010*/  S2R R7, SR_TID.X ;  /* 0x0000000000077919 */ /* 0x000e2e0000002100 */
[----:B------:R-:W0:Y:S01]  /*0020*/  LDC.64 R4, c[0x0][0x388] ;  /* 0x0000e200ff047b82 */ /* 0x000e220000000a00 */
[----:B------:R-:W1:Y:S07]  /*0030*/  LDCU.64 UR4, c[0x0][0x358] ;  /* 0x00006b00ff0477ac */ /* 0x000e6e0008000a00 */
[----:B------:R-:W2:Y:S01]  /*0040*/  LDC.64 R2, c[0x0][0x380] ;  /* 0x0000e000ff027b82 */ /* 0x000ea20000000a00 */
[----:B0-----:R-:W-:-:S04]  /*0050*/  IMAD.WIDE.U32 R4, R7, 0x4, R4 ;  /* 0x0000000407047825 */ /* 0x001fc800078e0004 */
[----:B--2---:R-:W-:Y:S02]  /*0060*/  IMAD.WIDE.U32 R2, R7, 0x4, R2 ;  /* 0x0000000407027825 */ /* 0x004fe400078e0002 */
[----:B-1----:R-:W2:Y:S04]  /*0070*/  LDG.E R5, desc[UR4][R4.64] ;  /* 0x0000000404057981 */ /* 0x002ea8000c1e1900 */
[----:B------:R-:W2:Y:S02]  /*0080*/  LDG.E R0, desc[UR4][R2.64] ;  /* 0x0000000402007981 */ /* 0x000ea4000c1e1900 */
[----:B--2---:R-:W-:-:S05]  /*0090*/  IADD3 R7, PT, PT, R0, R5, RZ ;  /* 0x0000000500077210 */ /* 0x004fca0007ffe0ff */
[----:B------:R-:W-:Y:S01]  /*00a0*/  STG.E desc[UR4][R2.64], R7 ;  /* 0x0000000702007986 */ /* 0x000fe2000c101904 */
[----:B------:R-:W-:Y:S05]  /*00b0*/  EXIT ;  /* 0x000000000000794d */ /* 0x000fea0003800000 */
.L_x_0:
[----:B------:R-:W-:-:S00]  /*00c0*/  BRA `(.L_x_0) ;  /* 0xfffffffc00fc7947 */ /* 0x000fc0000383ffff */
[----:B------:R-:W-:-:S00]  /*00d0*/  NOP ;  /* 0x0000000000007918 */ /* 0x000fc00000000000 */
        /* <DEDUP_REMOVED lines=10> */
.L_x_2:


//--------------------- .text._Z4fillPim          --------------------------
	.section	.text._Z4fillPim,"ax",@progbits
	.align	128
        .global         _Z4fillPim
        .type           _Z4fillPim,@function
        .size           _Z4fillPim,(.L_x_3 - _Z4fillPim)
        .other          _Z4fillPim,@"STO_CUDA_ENTRY STV_DEFAULT"
_Z4fillPim:
.text._Z4fillPim:
[----:B------:R-:W-:Y:S01]  /*0000*/  LDC R1, c[0x0][0x37c] ;  /* 0x0000df00ff017b82 */ /* 0x000fe20000000800 */
[----:B------:R-:W0:Y:S07]  /*0010*/  S2R R5, SR_TID.X ;  /* 0x0000000000057919 */ /* 0x000e2e0000002100 */
[----:B------:R-:W0:Y:S01]  /*0020*/  LDC.64 R2, c[0x0][0x380] ;  /* 0x0000e000ff027b82 */ /* 0x000e220000000a00 */
[----:B------:R-:W1:Y:S01]  /*0030*/  LDCU.64 UR4, c[0x0][0x358] ;  /* 0x00006b00ff0477ac */ /* 0x000e620008000a00 */
[----:B0-----:R-:W-:-:S05]  /*0040*/  IMAD.WIDE.U32 R2, R5, 0x4, R2 ;  /* 0x0000000405027825 */ /* 0x001fca00078e0002 */
[----:B-1----:R-:W-:Y:S01]  /*0050*/  STG.E desc[UR4][R2.64], R5 ;  /* 0x0000000502007986 */ /* 0x002fe2000c101904 */
[----:B------:R-:W-:Y:S05]  /*0060*/  EXIT ;  /* 0x000000000000794d */ /* 0x000fea0003800000 */
.L_x_1:
        /* <DEDUP_REMOVED lines=9> */
.L_x_3:


//--------------------- .nv.shared.reserved.0     --------------------------
	.section	.nv.shared.reserved.0,"aw",@nobits
	.weak		__nv_reservedSMEM_offset_0_alias
	.size		__nv_reservedSMEM_offset_0_alias, 0, 64
	.other		__nv_reservedSMEM_offset_0_alias,@"STO_CUDA_RESERVED_SHARED STV_DEFAULT"
__nv_reservedSMEM_offset_0_alias:
	.zero		0
	.zero		64


//--------------------- .nv.constant0._Z3sumPiS_m --------------------------
	.section	.nv.constant0._Z3sumPiS_m,"a",@progbits
	.sectionflags	@""
	.align	4
.nv.constant0._Z3sumPiS_m:
	.zero		920


//--------------------- .nv.constant0._Z4fillPim  --------------------------
	.section	.nv.constant0._Z4fillPim,"a",@progbits
	.sectionflags	@""
	.align	4
.nv.constant0._Z4fillPim:
	.zero		912


//--------------------- SYMBOLS --------------------------

	.type		.nv.reservedSmem.offset0,@object
	.size		.nv.reservedSmem.offset0,0x4
